//
// Generated by NVIDIA NVVM Compiler
//
// Compiler Build ID: CL-36424714
// Cuda compilation tools, release 13.0, V13.0.88
// Based on NVVM 20.0.0
//

.version 9.0
.target sm_100
.address_size 64

	// .globl	_Z3addPiS_S_

.visible .entry _Z3addPiS_S_(
	.param .u64 .ptr .align 1 _Z3addPiS_S__param_0,
	.param .u64 .ptr .align 1 _Z3addPiS_S__param_1,
	.param .u64 .ptr .align 1 _Z3addPiS_S__param_2
)
{
	.reg .pred 	%p<7>;
	.reg .b32 	%r<45>;
	.reg .b64 	%rd<25>;

	ld.param.u64 	%rd4, [_Z3addPiS_S__param_0];
	ld.param.u64 	%rd5, [_Z3addPiS_S__param_1];
	ld.param.u64 	%rd6, [_Z3addPiS_S__param_2];
	cvta.to.global.u64 	%rd1, %rd6;
	cvta.to.global.u64 	%rd2, %rd5;
	cvta.to.global.u64 	%rd3, %rd4;
	mov.u32 	%r12, %tid.x;
	mov.u32 	%r13, %ctaid.x;
	mov.u32 	%r14, %ntid.x;
	mad.lo.s32 	%r43, %r13, %r14, %r12;
	mov.u32 	%r15, %nctaid.x;
	mul.lo.s32 	%r2, %r14, %r15;
	setp.gt.s32 	%p1, %r43, 1048575;
	@%p1 bra 	$L__BB0_7;
	add.s32 	%r16, %r43, %r2;
	max.s32 	%r17, %r16, 1048576;
	setp.lt.s32 	%p2, %r16, 1048576;
	selp.u32 	%r18, 1, 0, %p2;
	add.s32 	%r19, %r16, %r18;
	sub.s32 	%r20, %r17, %r19;
	div.u32 	%r21, %r20, %r2;
	add.s32 	%r3, %r21, %r18;
	and.b32  	%r22, %r3, 3;
	setp.eq.s32 	%p3, %r22, 3;
	@%p3 bra 	$L__BB0_4;
	add.s32 	%r23, %r3, 1;
	and.b32  	%r24, %r23, 3;
	neg.s32 	%r41, %r24;
$L__BB0_3:
	.pragma "nounroll";
	mul.wide.s32 	%rd7, %r43, 4;
	add.s64 	%rd8, %rd1, %rd7;
	add.s64 	%rd9, %rd2, %rd7;
	add.s64 	%rd10, %rd3, %rd7;
	ld.global.u32 	%r25, [%rd10];
	ld.global.u32 	%r26, [%rd9];
	add.s32 	%r27, %r26, %r25;
	st.global.u32 	[%rd8], %r27;
	add.s32 	%r43, %r43, %r2;
	add.s32 	%r41, %r41, 1;
	setp.ne.s32 	%p4, %r41, 0;
	@%p4 bra 	$L__BB0_3;
$L__BB0_4:
	setp.lt.u32 	%p5, %r3, 3;
	@%p5 bra 	$L__BB0_7;
	mul.wide.s32 	%rd15, %r2, 4;
	shl.b32 	%r40, %r2, 2;
$L__BB0_6:
	mul.wide.s32 	%rd11, %r43, 4;
	add.s64 	%rd12, %rd3, %rd11;
	ld.global.u32 	%r28, [%rd12];
	add.s64 	%rd13, %rd2, %rd11;
	ld.global.u32 	%r29, [%rd13];
	add.s32 	%r30, %r29, %r28;
	add.s64 	%rd14, %rd1, %rd11;
	st.global.u32 	[%rd14], %r30;
	add.s64 	%rd16, %rd12, %rd15;
	ld.global.u32 	%r31, [%rd16];
	add.s64 	%rd17, %rd13, %rd15;
	ld.global.u32 	%r32, [%rd17];
	add.s32 	%r33, %r32, %r31;
	add.s64 	%rd18, %rd14, %rd15;
	st.global.u32 	[%rd18], %r33;
	add.s64 	%rd19, %rd16, %rd15;
	ld.global.u32 	%r34, [%rd19];
	add.s64 	%rd20, %rd17, %rd15;
	ld.global.u32 	%r35, [%rd20];
	add.s32 	%r36, %r35, %r34;
	add.s64 	%rd21, %rd18, %rd15;
	st.global.u32 	[%rd21], %r36;
	add.s64 	%rd22, %rd19, %rd15;
	ld.global.u32 	%r37, [%rd22];
	add.s64 	%rd23, %rd20, %rd15;
	ld.global.u32 	%r38, [%rd23];
	add.s32 	%r39, %r38, %r37;
	add.s64 	%rd24, %rd21, %rd15;
	st.global.u32 	[%rd24], %r39;
	add.s32 	%r43, %r40, %r43;
	setp.lt.s32 	%p6, %r43, 1048576;
	@%p6 bra 	$L__BB0_6;
$L__BB0_7:
	ret;

}


// ===== COMPILED SASS (sm_100) =====

	.target	sm_100

	.elftype	@"ET_EXEC"


//--------------------- .note.nv.tkinfo           --------------------------
	.section	.note.nv.tkinfo,"",@"SHT_NOTE"
	.sectionflags	@"SHF_NOTE_NV_TKINFO"
	.tkinfo
        /*0018*/ 	.word	0x00000002
        /*0030*/ 	.string	""
        /*0030*/ 	.string	"ptxas"
        /*0030*/ 	.string	"Cuda compilation tools, release 13.0, V13.0.88"
        /*0030*/ 	.string	"Build cuda_13.0.r13.0/compiler.36424714_0"
        /*0030*/ 	.string	"-arch sm_100 -m 64 "



//--------------------- .note.nv.cuinfo           --------------------------
	.section	.note.nv.cuinfo,"",@"SHT_NOTE"
	.sectionflags	@"SHF_NOTE_NV_CUINFO"
        /*0018*/ 	.short	0x0002
        /*001a*/ 	.short	0x0064
        /*001c*/ 	.short	0x0082
	.zero		2


//--------------------- .nv.info                  --------------------------
	.section	.nv.info,"",@"SHT_CUDA_INFO"
	.align	4


	//----- nvinfo : EIATTR_REGCOUNT
	.align		4
        /*0000*/ 	.byte	0x04, 0x2f
        /*0002*/ 	.short	(.L_1 - .L_0)
	.align		4
.L_0:
        /*0004*/ 	.word	index@(_Z3addPiS_S_)
        /*0008*/ 	.word	0x0000001a


	//----- nvinfo : EIATTR_FRAME_SIZE
	.align		4
.L_1:
        /*000c*/ 	.byte	0x04, 0x11
        /*000e*/ 	.short	(.L_3 - .L_2)
	.align		4
.L_2:
        /*0010*/ 	.word	index@(_Z3addPiS_S_)
        /*0014*/ 	.word	0x00000000


	//----- nvinfo : EIATTR_MIN_STACK_SIZE
	.align		4
.L_3:
        /*0018*/ 	.byte	0x04, 0x12
        /*001a*/ 	.short	(.L_5 - .L_4)
	.align		4
.L_4:
        /*001c*/ 	.word	index@(_Z3addPiS_S_)
        /*0020*/ 	.word	0x00000000
.L_5:


//--------------------- .nv.compat                --------------------------
	.section	.nv.compat,"",@"SHT_CUDA_COMPAT_INFO"
	.align	4
        /*0000*/ 	.byte	0x02, 0x09, 0x00, 0x00, 0x02, 0x02, 0x01, 0x00, 0x02, 0x05, 0x05, 0x00, 0x03, 0x07, 0x01, 0x01
        /*0010*/ 	.byte	0x02, 0x03, 0x00, 0x00, 0x02, 0x06, 0x01, 0x00, 0x04, 0x0b, 0x08, 0x00, 0x09, 0x00, 0x00, 0x00
        /*0020*/ 	.byte	0x00, 0x00, 0x00, 0x00


//--------------------- .nv.info._Z3addPiS_S_     --------------------------
	.section	.nv.info._Z3addPiS_S_,"",@"SHT_CUDA_INFO"
	.sectionflags	@""
	.align	4


	//----- nvinfo : EIATTR_CUDA_API_VERSION
	.align		4
        /*0000*/ 	.byte	0x04, 0x37
        /*0002*/ 	.short	(.L_7 - .L_6)
.L_6:
        /*0004*/ 	.word	0x00000082


	//----- nvinfo : EIATTR_KPARAM_INFO
	.align		4
.L_7:
        /*0008*/ 	.byte	0x04, 0x17
        /*000a*/ 	.short	(.L_9 - .L_8)
.L_8:
        /*000c*/ 	.word	0x00000000
        /*0010*/ 	.short	0x0002
        /*0012*/ 	.short	0x0010
        /*0014*/ 	.byte	0x00, 0xf5, 0x21, 0x00


	//----- nvinfo : EIATTR_KPARAM_INFO
	.align		4
.L_9:
        /*0018*/ 	.byte	0x04, 0x17
        /*001a*/ 	.short	(.L_11 - .L_10)
.L_10:
        /*001c*/ 	.word	0x00000000
        /*0020*/ 	.short	0x0001
        /*0022*/ 	.short	0x0008
        /*0024*/ 	.byte	0x00, 0xf5, 0x21, 0x00


	//----- nvinfo : EIATTR_KPARAM_INFO
	.align		4
.L_11:
        /*0028*/ 	.byte	0x04, 0x17
        /*002a*/ 	.short	(.L_13 - .L_12)
.L_12:
        /*002c*/ 	.word	0x00000000
        /*0030*/ 	.short	0x0000
        /*0032*/ 	.short	0x0000
        /*0034*/ 	.byte	0x00, 0xf5, 0x21, 0x00


	//----- nvinfo : EIATTR_SPARSE_MMA_MASK
	.align		4
.L_13:
        /*0038*/ 	.byte	0x03, 0x50
        /*003a*/ 	.short	0x0000


	//----- nvinfo : EIATTR_MAXREG_COUNT
	.align		4
        /*003c*/ 	.byte	0x03, 0x1b
        /*003e*/ 	.short	0x00ff


	//----- nvinfo : EIATTR_MERCURY_ISA_VERSION
	.align		4
        /*0040*/ 	.byte	0x03, 0x5f
        /*0042*/ 	.short	0x0101


	//----- nvinfo : EIATTR_VRC_CTA_INIT_COUNT
	.align		4
        /*0044*/ 	.byte	0x02, 0x4a
	.zero		1
	.zero		1


	//----- nvinfo : EIATTR_EXIT_INSTR_OFFSETS
	.align		4
        /*0048*/ 	.byte	0x04, 0x1c
        /*004a*/ 	.short	(.L_15 - .L_14)


	//   ....[0]....
.L_14:
        /*004c*/ 	.word	0x00000080


	//   ....[1]....
        /*0050*/ 	.word	0x00000390


	//   ....[2]....
        /*0054*/ 	.word	0x000005c0


	//----- nvinfo : EIATTR_CRS_STACK_SIZE
	.align		4
.L_15:
        /*0058*/ 	.byte	0x04, 0x1e
        /*005a*/ 	.short	(.L_17 - .L_16)
.L_16:
        /*005c*/ 	.word	0x00000000


	//----- nvinfo : EIATTR_CBANK_PARAM_SIZE
	.align		4
.L_17:
        /*0060*/ 	.byte	0x03, 0x19
        /*0062*/ 	.short	0x0018


	//----- nvinfo : EIATTR_PARAM_CBANK
	.align		4
        /*0064*/ 	.byte	0x04, 0x0a
        /*0066*/ 	.short	(.L_19 - .L_18)
	.align		4
.L_18:
        /*0068*/ 	.word	index@(.nv.constant0._Z3addPiS_S_)
        /*006c*/ 	.short	0x0380
        /*006e*/ 	.short	0x0018


	//----- nvinfo : EIATTR_SW_WAR
	.align		4
.L_19:
        /*0070*/ 	.byte	0x04, 0x36
        /*0072*/ 	.short	(.L_21 - .L_20)
.L_20:
        /*0074*/ 	.word	0x00000008
.L_21:


//--------------------- .nv.callgraph             --------------------------
	.section	.nv.callgraph,"",@"SHT_CUDA_CALLGRAPH"
	.align	4
	.sectionentsize	8
	.align		4
        /*0000*/ 	.word	0x00000000
	.align		4
        /*0004*/ 	.word	0xffffffff
	.align		4
        /*0008*/ 	.word	0x00000000
	.align		4
        /*000c*/ 	.word	0xfffffffe
	.align		4
        /*0010*/ 	.word	0x00000000
	.align		4
        /*0014*/ 	.word	0xfffffffd
	.align		4
        /*0018*/ 	.word	0x00000000
	.align		4
        /*001c*/ 	.word	0xfffffffc


//--------------------- .text._Z3addPiS_S_        --------------------------
	.section	.text._Z3addPiS_S_,"ax",@progbits
	.align	128
        .global         _Z3addPiS_S_
        .type           _Z3addPiS_S_,@function
        .size           _Z3addPiS_S_,(.L_x_5 - _Z3addPiS_S_)
        .other          _Z3addPiS_S_,@"STO_CUDA_ENTRY STV_DEFAULT"
_Z3addPiS_S_:
.text._Z3addPiS_S_:
[----:B------:R-:W-:Y:S01]  /*0000*/  LDC R1, c[0x0][0x37c] ;  /* 0x0000df00ff017b82 */ /* 0x000fe20000000800 */
[----:B------:R-:W0:Y:S07]  /*0010*/  S2R R3, SR_TID.X ;  /* 0x0000000000037919 */ /* 0x000e2e0000002100 */
[----:B------:R-:W0:Y:S08]  /*0020*/  S2UR UR4, SR_CTAID.X ;  /* 0x00000000000479c3 */ /* 0x000e300000002500 */
[----:B------:R-:W0:Y:S01]  /*0030*/  LDC R0, c[0x0][0x360] ;  /* 0x0000d800ff007b82 */ /* 0x000e220000000800 */
[----:B------:R-:W1:Y:S01]  /*0040*/  LDCU UR5, c[0x0][0x370] ;  /* 0x00006e00ff0577ac */ /* 0x000e620008000800 */
[----:B0-----:R-:W-:-:S02]  /*0050*/  IMAD R3, R0, UR4, R3 ;  /* 0x0000000400037c24 */ /* 0x001fc4000f8e0203 */
[----:B-1----:R-:W-:-:S03]  /*0060*/  IMAD R0, R0, UR5, RZ ;  /* 0x0000000500007c24 */ /* 0x002fc6000f8e02ff */
[----:B------:R-:W-:-:S13]  /*0070*/  ISETP.GT.AND P0, PT, R3, 0xfffff, PT ;  /* 0x000fffff0300780c */ /* 0x000fda0003f04270 */
[----:B------:R-:W-:Y:S05]  /*0080*/  @P0 EXIT ;  /* 0x000000000000094d */ /* 0x000fea0003800000 */
[----:B------:R-:W0:Y:S01]  /*0090*/  I2F.U32.RP R8, R0 ;  /* 0x0000000000087306 */ /* 0x000e220000209000 */
[C---:B------:R-:W-:Y:S01]  /*00a0*/  IMAD.IADD R2, R0.reuse, 0x1, R3 ;  /* 0x0000000100027824 */ /* 0x040fe200078e0203 */
[----:B------:R-:W-:Y:S01]  /*00b0*/  IADD3 R9, PT, PT, RZ, -R0, RZ ;  /* 0x80000000ff097210 */ /* 0x000fe20007ffe0ff */
[----:B------:R-:W1:Y:S01]  /*00c0*/  LDCU.64 UR4, c[0x0][0x358] ;  /* 0x00006b00ff0477ac */ /* 0x000e620008000a00 */
[----:B------:R-:W-:Y:S01]  /*00d0*/  ISETP.NE.U32.AND P2, PT, R0, RZ, PT ;  /* 0x000000ff0000720c */ /* 0x000fe20003f45070 */
[----:B------:R-:W-:Y:S01]  /*00e0*/  BSSY.RECONVERGENT B0, `(.L_x_0) ;  /* 0x000002a000007945 */ /* 0x000fe20003800200 */
[C---:B------:R-:W-:Y:S02]  /*00f0*/  ISETP.GE.AND P0, PT, R2.reuse, 0x100000, PT ;  /* 0x001000000200780c */ /* 0x040fe40003f06270 */
[----:B------:R-:W-:Y:S02]  /*0100*/  VIMNMX R7, PT, PT, R2, 0x100000, !PT ;  /* 0x0010000002077848 */ /* 0x000fe40007fe0100 */
[----:B------:R-:W-:-:S04]  /*0110*/  SEL R6, RZ, 0x1, P0 ;  /* 0x00000001ff067807 */ /* 0x000fc80000000000 */
[----:B------:R-:W-:Y:S01]  /*0120*/  IADD3 R7, PT, PT, R7, -R2, -R6 ;  /* 0x8000000207077210 */ /* 0x000fe20007ffe806 */
[----:B0-----:R-:W0:Y:S02]  /*0130*/  MUFU.RCP R8, R8 ;  /* 0x0000000800087308 */ /* 0x001e240000001000 */
[----:B0-----:R-:W-:-:S06]  /*0140*/  IADD3 R4, PT, PT, R8, 0xffffffe, RZ ;  /* 0x0ffffffe08047810 */ /* 0x001fcc0007ffe0ff */
[----:B------:R0:W2:Y:S02]  /*0150*/  F2I.FTZ.U32.TRUNC.NTZ R5, R4 ;  /* 0x0000000400057305 */ /* 0x0000a4000021f000 */
[----:B0-----:R-:W-:Y:S02]  /*0160*/  HFMA2 R4, -RZ, RZ, 0, 0 ;  /* 0x00000000ff047431 */ /* 0x001fe400000001ff */
[----:B--2---:R-:W-:-:S04]  /*0170*/  IMAD R9, R9, R5, RZ ;  /* 0x0000000509097224 */ /* 0x004fc800078e02ff */
[----:B------:R-:W-:-:S06]  /*0180*/  IMAD.HI.U32 R8, R5, R9, R4 ;  /* 0x0000000905087227 */ /* 0x000fcc00078e0004 */
[----:B------:R-:W-:-:S04]  /*0190*/  IMAD.HI.U32 R5, R8, R7, RZ ;  /* 0x0000000708057227 */ /* 0x000fc800078e00ff */
[----:B------:R-:W-:-:S04]  /*01a0*/  IMAD.MOV R2, RZ, RZ, -R5 ;  /* 0x000000ffff027224 */ /* 0x000fc800078e0a05 */
[----:B------:R-:W-:-:S05]  /*01b0*/  IMAD R7, R0, R2, R7 ;  /* 0x0000000200077224 */ /* 0x000fca00078e0207 */
[----:B------:R-:W-:-:S13]  /*01c0*/  ISETP.GE.U32.AND P0, PT, R7, R0, PT ;  /* 0x000000000700720c */ /* 0x000fda0003f06070 */
[----:B------:R-:W-:Y:S02]  /*01d0*/  @P0 IADD3 R7, PT, PT, -R0, R7, RZ ;  /* 0x0000000700070210 */ /* 0x000fe40007ffe1ff */
[----:B------:R-:W-:Y:S02]  /*01e0*/  @P0 IADD3 R5, PT, PT, R5, 0x1, RZ ;  /* 0x0000000105050810 */ /* 0x000fe40007ffe0ff */
[----:B------:R-:W-:-:S13]  /*01f0*/  ISETP.GE.U32.AND P1, PT, R7, R0, PT ;  /* 0x000000000700720c */ /* 0x000fda0003f26070 */
[----:B------:R-:W-:Y:S01]  /*0200*/  @P1 VIADD R5, R5, 0x1 ;  /* 0x0000000105051836 */ /* 0x000fe20000000000 */
[----:B------:R-:W-:-:S04]  /*0210*/  @!P2 LOP3.LUT R5, RZ, R0, RZ, 0x33, !PT ;  /* 0x00000000ff05a212 */ /* 0x000fc800078e33ff */
[----:B------:R-:W-:-:S04]  /*0220*/  IADD3 R2, PT, PT, R6, R5, RZ ;  /* 0x0000000506027210 */ /* 0x000fc80007ffe0ff */
[C---:B------:R-:W-:Y:S02]  /*0230*/  LOP3.LUT R4, R2.reuse, 0x3, RZ, 0xc0, !PT ;  /* 0x0000000302047812 */ /* 0x040fe400078ec0ff */
[----:B------:R-:W-:Y:S02]  /*0240*/  ISETP.GE.U32.AND P1, PT, R2, 0x3, PT ;  /* 0x000000030200780c */ /* 0x000fe40003f26070 */
[----:B------:R-:W-:-:S13]  /*0250*/  ISETP.NE.AND P0, PT, R4, 0x3, PT ;  /* 0x000000030400780c */ /* 0x000fda0003f05270 */
[----:B-1----:R-:W-:Y:S05]  /*0260*/  @!P0 BRA `(.L_x_1) ;  /* 0x0000000000448947 */ /* 0x002fea0003800000 */
[----:B------:R-:W0:Y:S01]  /*0270*/  LDC.64 R4, c[0x0][0x390] ;  /* 0x0000e400ff047b82 */ /* 0x000e220000000a00 */
[----:B------:R-:W-:-:S04]  /*0280*/  IADD3 R2, PT, PT, R2, 0x1, RZ ;  /* 0x0000000102027810 */ /* 0x000fc80007ffe0ff */
[----:B------:R-:W-:-:S03]  /*0290*/  LOP3.LUT R2, R2, 0x3, RZ, 0xc0, !PT ;  /* 0x0000000302027812 */ /* 0x000fc600078ec0ff */
[----:B------:R-:W1:Y:S02]  /*02a0*/  LDC.64 R6, c[0x0][0x380] ;  /* 0x0000e000ff067b82 */ /* 0x000e640000000a00 */
[----:B------:R-:W-:-:S06]  /*02b0*/  IMAD.MOV R2, RZ, RZ, -R2 ;  /* 0x000000ffff027224 */ /* 0x000fcc00078e0a02 */
[----:B------:R-:W2:Y:S02]  /*02c0*/  LDC.64 R8, c[0x0][0x388] ;  /* 0x0000e200ff087b82 */ /* 0x000ea40000000a00 */
.L_x_2:
[----:B--2---:R-:W-:-:S04]  /*02d0*/  IMAD.WIDE R12, R3, 0x4, R8 ;  /* 0x00000004030c7825 */ /* 0x004fc800078e0208 */
[C---:B-1----:R-:W-:Y:S02]  /*02e0*/  IMAD.WIDE R14, R3.reuse, 0x4, R6 ;  /* 0x00000004030e7825 */ /* 0x042fe400078e0206 */
[----:B------:R-:W2:Y:S04]  /*02f0*/  LDG.E R13, desc[UR4][R12.64] ;  /* 0x000000040c0d7981 */ /* 0x000ea8000c1e1900 */
[----:B------:R-:W2:Y:S01]  /*0300*/  LDG.E R14, desc[UR4][R14.64] ;  /* 0x000000040e0e7981 */ /* 0x000ea2000c1e1900 */
[----:B0--3--:R-:W-:Y:S01]  /*0310*/  IMAD.WIDE R10, R3, 0x4, R4 ;  /* 0x00000004030a7825 */ /* 0x009fe200078e0204 */
[----:B------:R-:W-:-:S03]  /*0320*/  IADD3 R2, PT, PT, R2, 0x1, RZ ;  /* 0x0000000102027810 */ /* 0x000fc60007ffe0ff */
[----:B------:R-:W-:Y:S01]  /*0330*/  IMAD.IADD R3, R0, 0x1, R3 ;  /* 0x0000000100037824 */ /* 0x000fe200078e0203 */
[----:B------:R-:W-:Y:S02]  /*0340*/  ISETP.NE.AND P0, PT, R2, RZ, PT ;  /* 0x000000ff0200720c */ /* 0x000fe40003f05270 */
[----:B--2---:R-:W-:-:S05]  /*0350*/  IADD3 R17, PT, PT, R14, R13, RZ ;  /* 0x0000000d0e117210 */ /* 0x004fca0007ffe0ff */
[----:B------:R3:W-:Y:S06]  /*0360*/  STG.E desc[UR4][R10.64], R17 ;  /* 0x000000110a007986 */ /* 0x0007ec000c101904 */
[----:B------:R-:W-:Y:S05]  /*0370*/  @P0 BRA `(.L_x_2) ;  /* 0xfffffffc00d40947 */ /* 0x000fea000383ffff */
.L_x_1:
[----:B------:R-:W-:Y:S05]  /*0380*/  BSYNC.RECONVERGENT B0 ;  /* 0x0000000000007941 */ /* 0x000fea0003800200 */
.L_x_0:
[----:B------:R-:W-:Y:S05]  /*0390*/  @!P1 EXIT ;  /* 0x000000000000994d */ /* 0x000fea0003800000 */
.L_x_3:
[----:B------:R-:W3:Y:S08]  /*03a0*/  LDC.64 R4, c[0x0][0x380] ;  /* 0x0000e000ff047b82 */ /* 0x000ef00000000a00 */
[----:B------:R-:W0:Y:S01]  /*03b0*/  LDC.64 R6, c[0x0][0x388] ;  /* 0x0000e200ff067b82 */ /* 0x000e220000000a00 */
[----:B---3--:R-:W-:-:S07]  /*03c0*/  IMAD.WIDE R10, R3, 0x4, R4 ;  /* 0x00000004030a7825 */ /* 0x008fce00078e0204 */
[----:B------:R-:W1:Y:S01]  /*03d0*/  LDC.64 R4, c[0x0][0x390] ;  /* 0x0000e400ff047b82 */ /* 0x000e620000000a00 */
[----:B--2---:R-:W2:Y:S01]  /*03e0*/  LDG.E R2, desc[UR4][R10.64] ;  /* 0x000000040a027981 */ /* 0x004ea2000c1e1900 */
[----:B0-----:R-:W-:-:S05]  /*03f0*/  IMAD.WIDE R12, R3, 0x4, R6 ;  /* 0x00000004030c7825 */ /* 0x001fca00078e0206 */
[----:B------:R-:W2:Y:S01]  /*0400*/  LDG.E R7, desc[UR4][R12.64] ;  /* 0x000000040c077981 */ /* 0x000ea2000c1e1900 */
[----:B-1----:R-:W-:-:S04]  /*0410*/  IMAD.WIDE R16, R3, 0x4, R4 ;  /* 0x0000000403107825 */ /* 0x002fc800078e0204 */
[----:B------:R-:W-:Y:S01]  /*0420*/  IMAD.WIDE R4, R0, 0x4, R10 ;  /* 0x0000000400047825 */ /* 0x000fe200078e020a */
[----:B--2---:R-:W-:-:S03]  /*0430*/  IADD3 R19, PT, PT, R2, R7, RZ ;  /* 0x0000000702137210 */ /* 0x004fc60007ffe0ff */
[C---:B------:R-:W-:Y:S02]  /*0440*/  IMAD.WIDE R6, R0.reuse, 0x4, R12 ;  /* 0x0000000400067825 */ /* 0x040fe400078e020c */
[----:B------:R0:W-:Y:S04]  /*0450*/  STG.E desc[UR4][R16.64], R19 ;  /* 0x0000001310007986 */ /* 0x0001e8000c101904 */
[----:B------:R-:W2:Y:S04]  /*0460*/  LDG.E R2, desc[UR4][R4.64] ;  /* 0x0000000404027981 */ /* 0x000ea8000c1e1900 */
[----:B------:R-:W2:Y:S01]  /*0470*/  LDG.E R15, desc[UR4][R6.64] ;  /* 0x00000004060f7981 */ /* 0x000ea2000c1e1900 */
[----:B------:R-:W-:-:S04]  /*0480*/  IMAD.WIDE R8, R0, 0x4, R16 ;  /* 0x0000000400087825 */ /* 0x000fc800078e0210 */
[----:B------:R-:W-:-:S04]  /*0490*/  IMAD.WIDE R10, R0, 0x4, R4 ;  /* 0x00000004000a7825 */ /* 0x000fc800078e0204 */
[----:B------:R-:W-:Y:S01]  /*04a0*/  IMAD.WIDE R12, R0, 0x4, R6 ;  /* 0x00000004000c7825 */ /* 0x000fe200078e0206 */
[----:B--2---:R-:W-:-:S05]  /*04b0*/  IADD3 R21, PT, PT, R2, R15, RZ ;  /* 0x0000000f02157210 */ /* 0x004fca0007ffe0ff */
[----:B------:R1:W-:Y:S04]  /*04c0*/  STG.E desc[UR4][R8.64], R21 ;  /* 0x0000001508007986 */ /* 0x0003e8000c101904 */
[----:B------:R-:W2:Y:S04]  /*04d0*/  LDG.E R2, desc[UR4][R10.64] ;  /* 0x000000040a027981 */ /* 0x000ea8000c1e1900 */
[----:B------:R-:W2:Y:S01]  /*04e0*/  LDG.E R23, desc[UR4][R12.64] ;  /* 0x000000040c177981 */ /* 0x000ea2000c1e1900 */
[----:B------:R-:W-:-:S04]  /*04f0*/  IMAD.WIDE R14, R0, 0x4, R8 ;  /* 0x00000004000e7825 */ /* 0x000fc800078e0208 */
[----:B------:R-:W-:-:S04]  /*0500*/  IMAD.WIDE R4, R0, 0x4, R10 ;  /* 0x0000000400047825 */ /* 0x000fc800078e020a */
[----:B------:R-:W-:-:S04]  /*0510*/  IMAD.WIDE R6, R0, 0x4, R12 ;  /* 0x0000000400067825 */ /* 0x000fc800078e020c */
[----:B--2---:R-:W-:-:S05]  /*0520*/  IMAD.IADD R23, R2, 0x1, R23 ;  /* 0x0000000102177824 */ /* 0x004fca00078e0217 */
[----:B------:R2:W-:Y:S04]  /*0530*/  STG.E desc[UR4][R14.64], R23 ;  /* 0x000000170e007986 */ /* 0x0005e8000c101904 */
[----:B------:R-:W1:Y:S04]  /*0540*/  LDG.E R4, desc[UR4][R4.64] ;  /* 0x0000000404047981 */ /* 0x000e68000c1e1900 */
[----:B------:R-:W1:Y:S01]  /*0550*/  LDG.E R7, desc[UR4][R6.64] ;  /* 0x0000000406077981 */ /* 0x000e62000c1e1900 */
[C---:B0-----:R-:W-:Y:S01]  /*0560*/  IMAD.WIDE R16, R0.reuse, 0x4, R14 ;  /* 0x0000000400107825 */ /* 0x041fe200078e020e */
[----:B------:R-:W-:-:S04]  /*0570*/  LEA R3, R0, R3, 0x2 ;  /* 0x0000000300037211 */ /* 0x000fc800078e10ff */
[----:B------:R-:W-:Y:S02]  /*0580*/  ISETP.GE.AND P0, PT, R3, 0x100000, PT ;  /* 0x001000000300780c */ /* 0x000fe40003f06270 */
[----:B-1----:R-:W-:-:S05]  /*0590*/  IADD3 R9, PT, PT, R4, R7, RZ ;  /* 0x0000000704097210 */ /* 0x002fca0007ffe0ff */
[----:B------:R2:W-:Y:S06]  /*05a0*/  STG.E desc[UR4][R16.64], R9 ;  /* 0x0000000910007986 */ /* 0x0005ec000c101904 */
[----:B------:R-:W-:Y:S05]  /*05b0*/  @!P0 BRA `(.L_x_3) ;  /* 0xfffffffc00788947 */ /* 0x000fea000383ffff */
[----:B------:R-:W-:Y:S05]  /*05c0*/  EXIT ;  /* 0x000000000000794d */ /* 0x000fea0003800000 */
.L_x_4:
[----:B------:R-:W-:-:S00]  /*05d0*/  BRA `(.L_x_4) ;  /* 0xfffffffc00fc7947 */ /* 0x000fc0000383ffff */
[----:B------:R-:W-:-:S00]  /*05e0*/  NOP ;  /* 0x0000000000007918 */ /* 0x000fc00000000000 */
        /* <DEDUP_REMOVED lines=9> */
.L_x_5:


//--------------------- .nv.shared.reserved.0     --------------------------
	.section	.nv.shared.reserved.0,"aw",@nobits
	.weak		__nv_reservedSMEM_offset_0_alias
	.size		__nv_reservedSMEM_offset_0_alias, 0, 64
	.other		__nv_reservedSMEM_offset_0_alias,@"STO_CUDA_RESERVED_SHARED STV_DEFAULT"
__nv_reservedSMEM_offset_0_alias:
	.zero		0
	.zero		64


//--------------------- .nv.constant0._Z3addPiS_S_ --------------------------
	.section	.nv.constant0._Z3addPiS_S_,"a",@progbits
	.sectionflags	@""
	.align	4
.nv.constant0._Z3addPiS_S_:
	.zero		920


//--------------------- SYMBOLS --------------------------

	.type		.nv.reservedSmem.offset0,@object
	.size		.nv.reservedSmem.offset0,0x4
